//
// Generated by NVIDIA NVVM Compiler
//
// Compiler Build ID: CL-36424714
// Cuda compilation tools, release 13.0, V13.0.88
// Based on NVVM 20.0.0
//

.version 9.0
.target sm_100
.address_size 64

	// .globl	switch_test

.visible .entry switch_test(
	.param .u64 .ptr .align 1 switch_test_param_0,
	.param .u64 .ptr .align 1 switch_test_param_1,
	.param .u32 switch_test_param_2,
	.param .u64 .ptr .align 1 switch_test_param_3
)
{
	.reg .pred 	%p<8>;
	.reg .b32 	%r<7>;
	.reg .b64 	%rd<12>;

	ld.param.u64 	%rd2, [switch_test_param_0];
	ld.param.u64 	%rd3, [switch_test_param_1];
	ld.param.u32 	%r2, [switch_test_param_2];
	ld.param.u64 	%rd4, [switch_test_param_3];
	mov.u32 	%r3, %ctaid.x;
	mov.u32 	%r4, %ntid.x;
	mov.u32 	%r5, %tid.x;
	mad.lo.s32 	%r1, %r3, %r4, %r5;
	setp.ge.s32 	%p1, %r1, %r2;
	@%p1 bra 	$L__BB0_8;
	cvta.to.global.u64 	%rd5, %rd2;
	mul.wide.s32 	%rd6, %r1, 8;
	add.s64 	%rd7, %rd5, %rd6;
	ld.global.u64 	%rd1, [%rd7];
	setp.gt.s64 	%p2, %rd1, 7016889694419943423;
	@%p2 bra 	$L__BB0_4;
	setp.eq.s64 	%p6, %rd1, 3688448094816436224;
	@%p6 bra 	$L__BB0_7;
	setp.eq.s64 	%p7, %rd1, 3761631588761206784;
	@%p7 bra 	$L__BB0_7;
	bra.uni 	$L__BB0_8;
$L__BB0_4:
	setp.eq.s64 	%p3, %rd1, 7016889694419943424;
	@%p3 bra 	$L__BB0_7;
	setp.eq.s64 	%p4, %rd1, 7161567832449220608;
	@%p4 bra 	$L__BB0_7;
	setp.ne.s64 	%p5, %rd1, 7089228763434582016;
	@%p5 bra 	$L__BB0_8;
$L__BB0_7:
	cvta.to.global.u64 	%rd8, %rd4;
	atom.global.add.u32 	%r6, [%rd8], 1;
	cvta.to.global.u64 	%rd9, %rd3;
	mul.wide.s32 	%rd10, %r6, 8;
	add.s64 	%rd11, %rd9, %rd10;
	st.global.u64 	[%rd11], %rd1;
$L__BB0_8:
	ret;

}


// ===== COMPILED SASS (sm_100) =====

	.target	sm_100

	.elftype	@"ET_EXEC"


//--------------------- .note.nv.tkinfo           --------------------------
	.section	.note.nv.tkinfo,"",@"SHT_NOTE"
	.sectionflags	@"SHF_NOTE_NV_TKINFO"
	.tkinfo
        /*0018*/ 	.word	0x00000002
        /*0030*/ 	.string	""
        /*0030*/ 	.string	"ptxas"
        /*0030*/ 	.string	"Cuda compilation tools, release 13.0, V13.0.88"
        /*0030*/ 	.string	"Build cuda_13.0.r13.0/compiler.36424714_0"
        /*0030*/ 	.string	"-arch sm_100 -m 64 "



//--------------------- .note.nv.cuinfo           --------------------------
	.section	.note.nv.cuinfo,"",@"SHT_NOTE"
	.sectionflags	@"SHF_NOTE_NV_CUINFO"
        /*0018*/ 	.short	0x0002
        /*001a*/ 	.short	0x0064
        /*001c*/ 	.short	0x0082
	.zero		2


//--------------------- .nv.info                  --------------------------
	.section	.nv.info,"",@"SHT_CUDA_INFO"
	.align	4


	//----- nvinfo : EIATTR_REGCOUNT
	.align		4
        /*0000*/ 	.byte	0x04, 0x2f
        /*0002*/ 	.short	(.L_1 - .L_0)
	.align		4
.L_0:
        /*0004*/ 	.word	index@(switch_test)
        /*0008*/ 	.word	0x0000000e


	//----- nvinfo : EIATTR_FRAME_SIZE
	.align		4
.L_1:
        /*000c*/ 	.byte	0x04, 0x11
        /*000e*/ 	.short	(.L_3 - .L_2)
	.align		4
.L_2:
        /*0010*/ 	.word	index@(switch_test)
        /*0014*/ 	.word	0x00000000


	//----- nvinfo : EIATTR_MIN_STACK_SIZE
	.align		4
.L_3:
        /*0018*/ 	.byte	0x04, 0x12
        /*001a*/ 	.short	(.L_5 - .L_4)
	.align		4
.L_4:
        /*001c*/ 	.word	index@(switch_test)
        /*0020*/ 	.word	0x00000000
.L_5:


//--------------------- .nv.compat                --------------------------
	.section	.nv.compat,"",@"SHT_CUDA_COMPAT_INFO"
	.align	4
        /*0000*/ 	.byte	0x02, 0x09, 0x00, 0x00, 0x02, 0x02, 0x01, 0x00, 0x02, 0x05, 0x05, 0x00, 0x03, 0x07, 0x01, 0x01
        /*0010*/ 	.byte	0x02, 0x03, 0x00, 0x00, 0x02, 0x06, 0x01, 0x00, 0x04, 0x0b, 0x08, 0x00, 0x09, 0x00, 0x00, 0x00
        /*0020*/ 	.byte	0x00, 0x00, 0x00, 0x00


//--------------------- .nv.info.switch_test      --------------------------
	.section	.nv.info.switch_test,"",@"SHT_CUDA_INFO"
	.sectionflags	@""
	.align	4


	//----- nvinfo : EIATTR_CUDA_API_VERSION
	.align		4
        /*0000*/ 	.byte	0x04, 0x37
        /*0002*/ 	.short	(.L_7 - .L_6)
.L_6:
        /*0004*/ 	.word	0x00000082


	//----- nvinfo : EIATTR_KPARAM_INFO
	.align		4
.L_7:
        /*0008*/ 	.byte	0x04, 0x17
        /*000a*/ 	.short	(.L_9 - .L_8)
.L_8:
        /*000c*/ 	.word	0x00000000
        /*0010*/ 	.short	0x0003
        /*0012*/ 	.short	0x0018
        /*0014*/ 	.byte	0x00, 0xf5, 0x21, 0x00


	//----- nvinfo : EIATTR_KPARAM_INFO
	.align		4
.L_9:
        /*0018*/ 	.byte	0x04, 0x17
        /*001a*/ 	.short	(.L_11 - .L_10)
.L_10:
        /*001c*/ 	.word	0x00000000
        /*0020*/ 	.short	0x0002
        /*0022*/ 	.short	0x0010
        /*0024*/ 	.byte	0x00, 0xf0, 0x11, 0x00


	//----- nvinfo : EIATTR_KPARAM_INFO
	.align		4
.L_11:
        /*0028*/ 	.byte	0x04, 0x17
        /*002a*/ 	.short	(.L_13 - .L_12)
.L_12:
        /*002c*/ 	.word	0x00000000
        /*0030*/ 	.short	0x0001
        /*0032*/ 	.short	0x0008
        /*0034*/ 	.byte	0x00, 0xf5, 0x21, 0x00


	//----- nvinfo : EIATTR_KPARAM_INFO
	.align		4
.L_13:
        /*0038*/ 	.byte	0x04, 0x17
        /*003a*/ 	.short	(.L_15 - .L_14)
.L_14:
        /*003c*/ 	.word	0x00000000
        /*0040*/ 	.short	0x0000
        /*0042*/ 	.short	0x0000
        /*0044*/ 	.byte	0x00, 0xf5, 0x21, 0x00


	//----- nvinfo : EIATTR_SPARSE_MMA_MASK
	.align		4
.L_15:
        /*0048*/ 	.byte	0x03, 0x50
        /*004a*/ 	.short	0x0000


	//----- nvinfo : EIATTR_MAXREG_COUNT
	.align		4
        /*004c*/ 	.byte	0x03, 0x1b
        /*004e*/ 	.short	0x00ff


	//----- nvinfo : EIATTR_MERCURY_ISA_VERSION
	.align		4
        /*0050*/ 	.byte	0x03, 0x5f
        /*0052*/ 	.short	0x0101


	//----- nvinfo : EIATTR_INT_WARP_WIDE_INSTR_OFFSETS
	.align		4
        /*0054*/ 	.byte	0x04, 0x31
        /*0056*/ 	.short	(.L_17 - .L_16)


	//   ....[0]....
.L_16:
        /*0058*/ 	.word	0x00000200


	//   ....[1]....
        /*005c*/ 	.word	0x000002a0


	//----- nvinfo : EIATTR_VRC_CTA_INIT_COUNT
	.align		4
.L_17:
        /*0060*/ 	.byte	0x02, 0x4a
	.zero		1
	.zero		1


	//----- nvinfo : EIATTR_EXIT_INSTR_OFFSETS
	.align		4
        /*0064*/ 	.byte	0x04, 0x1c
        /*0066*/ 	.short	(.L_19 - .L_18)


	//   ....[0]....
.L_18:
        /*0068*/ 	.word	0x00000070


	//   ....[1]....
        /*006c*/ 	.word	0x00000150


	//   ....[2]....
        /*0070*/ 	.word	0x000001d0


	//   ....[3]....
        /*0074*/ 	.word	0x000002e0


	//----- nvinfo : EIATTR_CRS_STACK_SIZE
	.align		4
.L_19:
        /*0078*/ 	.byte	0x04, 0x1e
        /*007a*/ 	.short	(.L_21 - .L_20)
.L_20:
        /*007c*/ 	.word	0x00000000


	//----- nvinfo : EIATTR_CBANK_PARAM_SIZE
	.align		4
.L_21:
        /*0080*/ 	.byte	0x03, 0x19
        /*0082*/ 	.short	0x0020


	//----- nvinfo : EIATTR_PARAM_CBANK
	.align		4
        /*0084*/ 	.byte	0x04, 0x0a
        /*0086*/ 	.short	(.L_23 - .L_22)
	.align		4
.L_22:
        /*0088*/ 	.word	index@(.nv.constant0.switch_test)
        /*008c*/ 	.short	0x0380
        /*008e*/ 	.short	0x0020


	//----- nvinfo : EIATTR_SW_WAR
	.align		4
.L_23:
        /*0090*/ 	.byte	0x04, 0x36
        /*0092*/ 	.short	(.L_25 - .L_24)
.L_24:
        /*0094*/ 	.word	0x00000008
.L_25:


//--------------------- .nv.callgraph             --------------------------
	.section	.nv.callgraph,"",@"SHT_CUDA_CALLGRAPH"
	.align	4
	.sectionentsize	8
	.align		4
        /*0000*/ 	.word	0x00000000
	.align		4
        /*0004*/ 	.word	0xffffffff
	.align		4
        /*0008*/ 	.word	0x00000000
	.align		4
        /*000c*/ 	.word	0xfffffffe
	.align		4
        /*0010*/ 	.word	0x00000000
	.align		4
        /*0014*/ 	.word	0xfffffffd
	.align		4
        /*0018*/ 	.word	0x00000000
	.align		4
        /*001c*/ 	.word	0xfffffffc


//--------------------- .text.switch_test         --------------------------
	.section	.text.switch_test,"ax",@progbits
	.align	128
        .global         switch_test
        .type           switch_test,@function
        .size           switch_test,(.L_x_4 - switch_test)
        .other          switch_test,@"STO_CUDA_ENTRY STV_DEFAULT"
switch_test:
.text.switch_test:
[----:B------:R-:W-:Y:S01]  /*0000*/  LDC R1, c[0x0][0x37c] ;  /* 0x0000df00ff017b82 */ /* 0x000fe20000000800 */
[----:B------:R-:W0:Y:S07]  /*0010*/  S2R R0, SR_TID.X ;  /* 0x0000000000007919 */ /* 0x000e2e0000002100 */
[----:B------:R-:W0:Y:S01]  /*0020*/  S2UR UR4, SR_CTAID.X ;  /* 0x00000000000479c3 */ /* 0x000e220000002500 */
[----:B------:R-:W1:Y:S07]  /*0030*/  LDCU UR5, c[0x0][0x390] ;  /* 0x00007200ff0577ac */ /* 0x000e6e0008000800 */
[----:B------:R-:W0:Y:S02]  /*0040*/  LDC R5, c[0x0][0x360] ;  /* 0x0000d800ff057b82 */ /* 0x000e240000000800 */
[----:B0-----:R-:W-:-:S05]  /*0050*/  IMAD R5, R5, UR4, R0 ;  /* 0x0000000405057c24 */ /* 0x001fca000f8e0200 */
[----:B-1----:R-:W-:-:S13]  /*0060*/  ISETP.GE.AND P0, PT, R5, UR5, PT ;  /* 0x0000000505007c0c */ /* 0x002fda000bf06270 */
[----:B------:R-:W-:Y:S05]  /*0070*/  @P0 EXIT ;  /* 0x000000000000094d */ /* 0x000fea0003800000 */
[----:B------:R-:W0:Y:S01]  /*0080*/  LDC.64 R2, c[0x0][0x380] ;  /* 0x0000e000ff027b82 */ /* 0x000e220000000a00 */
[----:B------:R-:W1:Y:S01]  /*0090*/  LDCU.64 UR4, c[0x0][0x358] ;  /* 0x00006b00ff0477ac */ /* 0x000e620008000a00 */
[----:B0-----:R-:W-:-:S06]  /*00a0*/  IMAD.WIDE R2, R5, 0x8, R2 ;  /* 0x0000000805027825 */ /* 0x001fcc00078e0202 */
[----:B-1----:R-:W2:Y:S01]  /*00b0*/  LDG.E.64 R2, desc[UR4][R2.64] ;  /* 0x0000000402027981 */ /* 0x002ea2000c1e1b00 */
[----:B------:R-:W-:Y:S01]  /*00c0*/  BSSY.RECONVERGENT B0, `(.L_x_0) ;  /* 0x0000012000007945 */ /* 0x000fe20003800200 */
[----:B--2---:R-:W-:-:S04]  /*00d0*/  ISETP.GT.U32.AND P0, PT, R2, -0x1, PT ;  /* 0xffffffff0200780c */ /* 0x004fc80003f04070 */
[----:B------:R-:W-:-:S13]  /*00e0*/  ISETP.GT.AND.EX P0, PT, R3, 0x6160ffff, PT, P0 ;  /* 0x6160ffff0300780c */ /* 0x000fda0003f04300 */
[----:B------:R-:W-:Y:S05]  /*00f0*/  @P0 BRA `(.L_x_1) ;  /* 0x0000000000180947 */ /* 0x000fea0003800000 */
[----:B------:R-:W-:-:S04]  /*0100*/  ISETP.NE.U32.AND P1, PT, R2, RZ, PT ;  /* 0x000000ff0200720c */ /* 0x000fc80003f25070 */
[C---:B------:R-:W-:Y:S02]  /*0110*/  ISETP.NE.AND.EX P0, PT, R3.reuse, 0x33300000, PT, P1 ;  /* 0x333000000300780c */ /* 0x040fe40003f05310 */
[----:B------:R-:W-:-:S04]  /*0120*/  ISETP.NE.AND.EX P1, PT, R3, 0x34340000, PT, P1 ;  /* 0x343400000300780c */ /* 0x000fc80003f25310 */
[----:B------:R-:W-:-:S13]  /*0130*/  PLOP3.LUT P0, PT, P0, P1, PT, 0x2f, 0xf2 ;  /* 0x0000000000f2781c */ /* 0x000fda0000702577 */
[----:B------:R-:W-:Y:S05]  /*0140*/  @P0 BRA `(.L_x_2) ;  /* 0x0000000000240947 */ /* 0x000fea0003800000 */
[----:B------:R-:W-:Y:S05]  /*0150*/  EXIT ;  /* 0x000000000000794d */ /* 0x000fea0003800000 */
.L_x_1:
[----:B------:R-:W-:-:S04]  /*0160*/  ISETP.NE.U32.AND P1, PT, R2, RZ, PT ;  /* 0x000000ff0200720c */ /* 0x000fc80003f25070 */
[C---:B------:R-:W-:Y:S02]  /*0170*/  ISETP.NE.AND.EX P0, PT, R3.reuse, 0x61610000, PT, P1 ;  /* 0x616100000300780c */ /* 0x040fe40003f05310 */
[----:B------:R-:W-:-:S04]  /*0180*/  ISETP.NE.AND.EX P1, PT, R3, 0x63630000, PT, P1 ;  /* 0x636300000300780c */ /* 0x000fc80003f25310 */
[----:B------:R-:W-:-:S13]  /*0190*/  PLOP3.LUT P0, PT, P0, P1, PT, 0x2f, 0xf2 ;  /* 0x0000000000f2781c */ /* 0x000fda0000702577 */
[----:B------:R-:W-:Y:S05]  /*01a0*/  @P0 BRA `(.L_x_2) ;  /* 0x00000000000c0947 */ /* 0x000fea0003800000 */
[----:B------:R-:W-:-:S04]  /*01b0*/  ISETP.NE.U32.AND P0, PT, R2, RZ, PT ;  /* 0x000000ff0200720c */ /* 0x000fc80003f05070 */
[----:B------:R-:W-:-:S13]  /*01c0*/  ISETP.NE.AND.EX P0, PT, R3, 0x62620000, PT, P0 ;  /* 0x626200000300780c */ /* 0x000fda0003f05300 */
[----:B------:R-:W-:Y:S05]  /*01d0*/  @P0 EXIT ;  /* 0x000000000000094d */ /* 0x000fea0003800000 */
.L_x_2:
[----:B------:R-:W-:Y:S05]  /*01e0*/  BSYNC.RECONVERGENT B0 ;  /* 0x0000000000007941 */ /* 0x000fea0003800200 */
.L_x_0:
[----:B------:R-:W0:Y:S01]  /*01f0*/  S2R R7, SR_LANEID ;  /* 0x0000000000077919 */ /* 0x000e220000000000 */
[----:B------:R-:W-:Y:S01]  /*0200*/  VOTEU.ANY UR6, UPT, PT ;  /* 0x0000000000067886 */ /* 0x000fe200038e0100 */
[----:B------:R-:W1:Y:S01]  /*0210*/  LDC.64 R4, c[0x0][0x398] ;  /* 0x0000e600ff047b82 */ /* 0x000e620000000a00 */
[----:B------:R-:W0:Y:S08]  /*0220*/  FLO.U32 R0, UR6 ;  /* 0x0000000600007d00 */ /* 0x000e3000080e0000 */
[----:B------:R-:W1:Y:S01]  /*0230*/  POPC R11, UR6 ;  /* 0x00000006000b7d09 */ /* 0x000e620008000000 */
[----:B0-----:R-:W-:Y:S01]  /*0240*/  ISETP.EQ.U32.AND P0, PT, R0, R7, PT ;  /* 0x000000070000720c */ /* 0x001fe20003f02070 */
[----:B------:R-:W0:Y:S01]  /*0250*/  S2R R8, SR_LTMASK ;  /* 0x0000000000087919 */ /* 0x000e220000003900 */
[----:B------:R-:W2:Y:S11]  /*0260*/  LDC.64 R6, c[0x0][0x388] ;  /* 0x0000e200ff067b82 */ /* 0x000eb60000000a00 */
[----:B-1----:R-:W3:Y:S01]  /*0270*/  @P0 ATOMG.E.ADD.STRONG.GPU PT, R5, desc[UR4][R4.64], R11 ;  /* 0x8000000b040509a8 */ /* 0x002ee200081ef104 */
[----:B0-----:R-:W-:-:S06]  /*0280*/  LOP3.LUT R8, R8, UR6, RZ, 0xc0, !PT ;  /* 0x0000000608087c12 */ /* 0x001fcc000f8ec0ff */
[----:B------:R-:W0:Y:S01]  /*0290*/  POPC R8, R8 ;  /* 0x0000000800087309 */ /* 0x000e220000000000 */
[----:B---3--:R-:W0:Y:S02]  /*02a0*/  SHFL.IDX PT, R9, R5, R0, 0x1f ;  /* 0x00001f0005097589 */ /* 0x008e2400000e0000 */
[----:B0-----:R-:W-:-:S04]  /*02b0*/  IMAD.IADD R9, R9, 0x1, R8 ;  /* 0x0000000109097824 */ /* 0x001fc800078e0208 */
[----:B--2---:R-:W-:-:S05]  /*02c0*/  IMAD.WIDE R6, R9, 0x8, R6 ;  /* 0x0000000809067825 */ /* 0x004fca00078e0206 */
[----:B------:R-:W-:Y:S01]  /*02d0*/  STG.E.64 desc[UR4][R6.64], R2 ;  /* 0x0000000206007986 */ /* 0x000fe2000c101b04 */
[----:B------:R-:W-:Y:S05]  /*02e0*/  EXIT ;  /* 0x000000000000794d */ /* 0x000fea0003800000 */
.L_x_3:
[----:B------:R-:W-:-:S00]  /*02f0*/  BRA `(.L_x_3) ;  /* 0xfffffffc00fc7947 */ /* 0x000fc0000383ffff */
[----:B------:R-:W-:-:S00]  /*0300*/  NOP ;  /* 0x0000000000007918 */ /* 0x000fc00000000000 */
[----:B------:R-:W-:-:S00]  /*0310*/  NOP ;  /* 0x0000000000007918 */ /* 0x000fc00000000000 */
[----:B------:R-:W-:-:S00]  /*0320*/  NOP ;  /* 0x0000000000007918 */ /* 0x000fc00000000000 */
[----:B------:R-:W-:-:S00]  /*0330*/  NOP ;  /* 0x0000000000007918 */ /* 0x000fc00000000000 */
[----:B------:R-:W-:-:S00]  /*0340*/  NOP ;  /* 0x0000000000007918 */ /* 0x000fc00000000000 */
[----:B------:R-:W-:-:S00]  /*0350*/  NOP ;  /* 0x0000000000007918 */ /* 0x000fc00000000000 */
[----:B------:R-:W-:-:S00]  /*0360*/  NOP ;  /* 0x0000000000007918 */ /* 0x000fc00000000000 */
[----:B------:R-:W-:-:S00]  /*0370*/  NOP ;  /* 0x0000000000007918 */ /* 0x000fc00000000000 */
.L_x_4:


//--------------------- .nv.shared.reserved.0     --------------------------
	.section	.nv.shared.reserved.0,"aw",@nobits
	.weak		__nv_reservedSMEM_offset_0_alias
	.size		__nv_reservedSMEM_offset_0_alias, 0, 64
	.other		__nv_reservedSMEM_offset_0_alias,@"STO_CUDA_RESERVED_SHARED STV_DEFAULT"
__nv_reservedSMEM_offset_0_alias:
	.zero		0
	.zero		64


//--------------------- .nv.constant0.switch_test --------------------------
	.section	.nv.constant0.switch_test,"a",@progbits
	.sectionflags	@""
	.align	4
.nv.constant0.switch_test:
	.zero		928


//--------------------- SYMBOLS --------------------------

	.type		.nv.reservedSmem.offset0,@object
	.size		.nv.reservedSmem.offset0,0x4
